	.headerflags	@"EF_CUDA_TEXMODE_UNIFIED EF_CUDA_64BIT_ADDRESS EF_CUDA_SM86 EF_CUDA_VIRTUAL_SM(EF_CUDA_SM86)"
	.elftype	@"ET_EXEC"


//--------------------- .nv.info                  --------------------------
	.section	.nv.info,"",@"SHT_CUDA_INFO"
	.align	4


	//----- nvinfo : EIATTR_REGCOUNT
	.align		4
        /*0000*/ 	.byte	0x04, 0x2f
        /*0002*/ 	.short	(.L_1 - .L_0)
	.align		4
.L_0:
        /*0004*/ 	.word	index@(triton__0d1d2de)
        /*0008*/ 	.word	0x0000000c


	//----- nvinfo : EIATTR_MAX_STACK_SIZE
	.align		4
.L_1:
        /*000c*/ 	.byte	0x04, 0x23
        /*000e*/ 	.short	(.L_3 - .L_2)
	.align		4
.L_2:
        /*0010*/ 	.word	index@(triton__0d1d2de)
        /*0014*/ 	.word	0x00000000


	//----- nvinfo : EIATTR_MIN_STACK_SIZE
	.align		4
.L_3:
        /*0018*/ 	.byte	0x04, 0x12
        /*001a*/ 	.short	(.L_5 - .L_4)
	.align		4
.L_4:
        /*001c*/ 	.word	index@(triton__0d1d2de)
        /*0020*/ 	.word	0x00000000


	//----- nvinfo : EIATTR_FRAME_SIZE
	.align		4
.L_5:
        /*0024*/ 	.byte	0x04, 0x11
        /*0026*/ 	.short	(.L_7 - .L_6)
	.align		4
.L_6:
        /*0028*/ 	.word	index@(triton__0d1d2de)
        /*002c*/ 	.word	0x00000000
.L_7:


//--------------------- .nv.info.triton__0d1d2de  --------------------------
	.section	.nv.info.triton__0d1d2de,"",@"SHT_CUDA_INFO"
	.align	4


	//----- nvinfo : EIATTR_CUDA_API_VERSION
	.align		4
        /*0000*/ 	.byte	0x04, 0x37
        /*0002*/ 	.short	(.L_9 - .L_8)
.L_8:
        /*0004*/ 	.word	0x0000007b


	//----- nvinfo : EIATTR_SW2861232_WAR
	.align		4
.L_9:
        /*0008*/ 	.byte	0x01, 0x35
	.zero		2


	//----- nvinfo : EIATTR_PARAM_CBANK
	.align		4
        /*000c*/ 	.byte	0x04, 0x0a
        /*000e*/ 	.short	(.L_11 - .L_10)
	.align		4
.L_10:
        /*0010*/ 	.word	index@(.nv.constant0.triton__0d1d2de)
        /*0014*/ 	.short	0x0160
        /*0016*/ 	.short	0x0014


	//----- nvinfo : EIATTR_CBANK_PARAM_SIZE
	.align		4
.L_11:
        /*0018*/ 	.byte	0x03, 0x19
        /*001a*/ 	.short	0x0014


	//----- nvinfo : EIATTR_KPARAM_INFO
	.align		4
        /*001c*/ 	.byte	0x04, 0x17
        /*001e*/ 	.short	(.L_13 - .L_12)
.L_12:
        /*0020*/ 	.word	0x00000000
        /*0024*/ 	.short	0x0002
        /*0026*/ 	.short	0x0010
        /*0028*/ 	.byte	0x00, 0xf0, 0x11, 0x00


	//----- nvinfo : EIATTR_KPARAM_INFO
	.align		4
.L_13:
        /*002c*/ 	.byte	0x04, 0x17
        /*002e*/ 	.short	(.L_15 - .L_14)
.L_14:
        /*0030*/ 	.word	0x00000000
        /*0034*/ 	.short	0x0001
        /*0036*/ 	.short	0x0008
        /*0038*/ 	.byte	0x00, 0xf0, 0x21, 0x00


	//----- nvinfo : EIATTR_KPARAM_INFO
	.align		4
.L_15:
        /*003c*/ 	.byte	0x04, 0x17
        /*003e*/ 	.short	(.L_17 - .L_16)
.L_16:
        /*0040*/ 	.word	0x00000000
        /*0044*/ 	.short	0x0000
        /*0046*/ 	.short	0x0000
        /*0048*/ 	.byte	0x00, 0xf0, 0x21, 0x00


	//----- nvinfo : EIATTR_MAXREG_COUNT
	.align		4
.L_17:
        /*004c*/ 	.byte	0x03, 0x1b
        /*004e*/ 	.short	0x00ff


	//----- nvinfo : EIATTR_EXIT_INSTR_OFFSETS
	.align		4
        /*0050*/ 	.byte	0x04, 0x1c
        /*0052*/ 	.short	(.L_19 - .L_18)


	//   ....[0]....
.L_18:
        /*0054*/ 	.word	0x00000240


	//----- nvinfo : EIATTR_MAX_THREADS
	.align		4
.L_19:
        /*0058*/ 	.byte	0x04, 0x05
        /*005a*/ 	.short	(.L_21 - .L_20)
.L_20:
        /*005c*/ 	.word	0x00000080
        /*0060*/ 	.word	0x00000001
        /*0064*/ 	.word	0x00000001
.L_21:


//--------------------- .nv.rel.action            --------------------------
	.section	.nv.rel.action,"",@"SHT_CUDA_RELOCINFO"
	.align	8
	.sectionentsize	8
        /*0000*/ 	.byte	0x73, 0x00, 0x00, 0x00, 0x00, 0x00, 0x00, 0x00, 0x00, 0x00, 0x00, 0x11, 0x25, 0x00, 0x05, 0x36


//--------------------- .nv.constant0.triton__0d1d2de --------------------------
	.section	.nv.constant0.triton__0d1d2de,"a",@progbits
	.align	4
.nv.constant0.triton__0d1d2de:
	.zero		372


//--------------------- .text.triton__0d1d2de     --------------------------
	.section	.text.triton__0d1d2de,"ax",@progbits
	.sectioninfo	@"SHI_REGISTERS=12"
	.align	128
        .global         triton__0d1d2de
        .type           triton__0d1d2de,@function
        .size           triton__0d1d2de,(.L_x_1 - triton__0d1d2de)
        .other          triton__0d1d2de,@"STO_CUDA_ENTRY STV_DEFAULT"
triton__0d1d2de:
.text.triton__0d1d2de:
[----:B------:R-:W-:-:S02]  /*0000*/  IMAD.MOV.U32 R1, RZ, RZ, c[0x0][0x28] ;  /* 0x00000a00ff017624 */ /* 0x000fc400078e00ff */
[----:B------:R-:W0:Y:S01]  /*0010*/  S2R R0, SR_TID.X ;  /* 0x0000000000007919 */ /* 0x000e220000002100 */
[----:B------:R-:W-:Y:S01]  /*0020*/  IMAD.MOV.U32 R9, RZ, RZ, 0x2 ;  /* 0x00000002ff097424 */ /* 0x000fe200078e00ff */
[----:B------:R-:W-:Y:S02]  /*0030*/  ULDC.64 UR4, c[0x0][0x118] ;  /* 0x0000460000047ab9 */ /* 0x000fe40000000a00 */
[----:B------:R-:W1:Y:S01]  /*0040*/  S2R R3, SR_CTAID.X ;  /* 0x0000000000037919 */ /* 0x000e620000002500 */
[----:B0-----:R-:W-:-:S05]  /*0050*/  IMAD.SHL.U32 R0, R0, 0x2, RZ ;  /* 0x0000000200007824 */ /* 0x001fca00078e00ff */
[----:B------:R-:W-:-:S05]  /*0060*/  LOP3.LUT R0, R0, 0xfe, RZ, 0xc0, !PT ;  /* 0x000000fe00007812 */ /* 0x000fca00078ec0ff */
[----:B-1----:R-:W-:-:S05]  /*0070*/  IMAD R0, R3, 0x100, R0 ;  /* 0x0000010003007824 */ /* 0x002fca00078e0200 */
[----:B------:R-:W-:-:S04]  /*0080*/  SHF.R.S32.HI R3, RZ, 0x1f, R0 ;  /* 0x0000001fff037819 */ /* 0x000fc80000011400 */
[----:B------:R-:W-:-:S04]  /*0090*/  LEA.HI R3, R3, R0, RZ, 0xc ;  /* 0x0000000003037211 */ /* 0x000fc800078f60ff */
[----:B------:R-:W-:Y:S02]  /*00a0*/  LOP3.LUT R5, R3, 0xf000, RZ, 0xc0, !PT ;  /* 0x0000f00003057812 */ /* 0x000fe400078ec0ff */
[----:B------:R-:W-:-:S03]  /*00b0*/  SHF.R.S32.HI R3, RZ, 0xc, R3 ;  /* 0x0000000cff037819 */ /* 0x000fc60000011403 */
[----:B------:R-:W-:-:S05]  /*00c0*/  IMAD.IADD R5, R0, 0x1, -R5 ;  /* 0x0000000100057824 */ /* 0x000fca00078e0a05 */
[----:B------:R-:W-:-:S04]  /*00d0*/  PRMT R2, R5, 0x9910, RZ ;  /* 0x0000991005027816 */ /* 0x000fc800000000ff */
[----:B------:R-:W-:-:S04]  /*00e0*/  SHF.R.S32.HI R2, RZ, 0xf, R2 ;  /* 0x0000000fff027819 */ /* 0x000fc80000011402 */
[----:B------:R-:W-:-:S04]  /*00f0*/  LOP3.LUT R2, R2, 0xffff, RZ, 0xc0, !PT ;  /* 0x0000ffff02027812 */ /* 0x000fc800078ec0ff */
[----:B------:R-:W-:-:S04]  /*0100*/  LEA.HI R2, R2, R5, RZ, 0x18 ;  /* 0x0000000502027211 */ /* 0x000fc800078fc0ff */
[C---:B------:R-:W-:Y:S02]  /*0110*/  LOP3.LUT R4, R2.reuse, 0xff00, RZ, 0xc0, !PT ;  /* 0x0000ff0002047812 */ /* 0x040fe400078ec0ff */
[----:B------:R-:W-:-:S03]  /*0120*/  PRMT R2, R2, 0x9910, RZ ;  /* 0x0000991002027816 */ /* 0x000fc600000000ff */
[----:B------:R-:W-:Y:S01]  /*0130*/  IMAD.MOV R4, RZ, RZ, -R4 ;  /* 0x000000ffff047224 */ /* 0x000fe200078e0a04 */
[----:B------:R-:W-:-:S04]  /*0140*/  SHF.R.S32.HI R2, RZ, 0x8, R2 ;  /* 0x00000008ff027819 */ /* 0x000fc80000011402 */
[----:B------:R-:W-:-:S05]  /*0150*/  PRMT R4, R4, 0x7710, RZ ;  /* 0x0000771004047816 */ /* 0x000fca00000000ff */
[----:B------:R-:W-:-:S05]  /*0160*/  IMAD.IADD R5, R5, 0x1, R4 ;  /* 0x0000000105057824 */ /* 0x000fca00078e0204 */
[----:B------:R-:W-:Y:S02]  /*0170*/  PRMT R4, R5, 0x9910, RZ ;  /* 0x0000991005047816 */ /* 0x000fe400000000ff */
[----:B------:R-:W-:-:S03]  /*0180*/  PRMT R5, R2, 0x9910, RZ ;  /* 0x0000991002057816 */ /* 0x000fc600000000ff */
[----:B------:R-:W-:-:S04]  /*0190*/  IMAD.MOV.U32 R2, RZ, RZ, R4 ;  /* 0x000000ffff027224 */ /* 0x000fc800078e0004 */
[----:B------:R-:W-:-:S04]  /*01a0*/  IMAD R2, R3, 0x100, R2 ;  /* 0x0000010003027824 */ /* 0x000fc800078e0202 */
[----:B------:R-:W-:-:S04]  /*01b0*/  IMAD R2, R5, 0x400, R2 ;  /* 0x0000040005027824 */ /* 0x000fc800078e0202 */
[----:B------:R-:W-:-:S06]  /*01c0*/  IMAD.WIDE R2, R2, R9, c[0x0][0x160] ;  /* 0x0000580002027625 */ /* 0x000fcc00078e0209 */
[----:B------:R-:W2:Y:S02]  /*01d0*/  LDG.E R2, [R2.64] ;  /* 0x0000000402027981 */ /* 0x000ea4000c1e1900 */
[C---:B--2---:R-:W-:Y:S01]  /*01e0*/  PRMT R4, R2.reuse, 0x7632, R4 ;  /* 0x0000763202047816 */ /* 0x044fe20000000004 */
[----:B------:R-:W-:-:S04]  /*01f0*/  IMAD.U32 R6, R2, 0x10000, RZ ;  /* 0x0001000002067824 */ /* 0x000fc800078e00ff */
[----:B------:R-:W-:Y:S02]  /*0200*/  IMAD.U32 R7, R4, 0x10000, RZ ;  /* 0x0001000004077824 */ /* 0x000fe400078e00ff */
[----:B------:R-:W-:-:S03]  /*0210*/  IMAD.WIDE R4, R0, R9, c[0x0][0x168] ;  /* 0x00005a0000047625 */ /* 0x000fc600078e0209 */
[----:B------:R-:W-:-:S05]  /*0220*/  F2FP.BF16.PACK_AB R7, R7, R6 ;  /* 0x000000060707723e */ /* 0x000fca00000010ff */
[----:B------:R-:W-:Y:S01]  /*0230*/  STG.E [R4.64], R7 ;  /* 0x0000000704007986 */ /* 0x000fe2000c101904 */
[----:B------:R-:W-:Y:S05]  /*0240*/  EXIT ;  /* 0x000000000000794d */ /* 0x000fea0003800000 */
.L_x_0:
[----:B------:R-:W-:-:S00]  /*0250*/  BRA `(.L_x_0) ;  /* 0xfffffff000007947 */ /* 0x000fc0000383ffff */
[----:B------:R-:W-:-:S00]  /*0260*/  NOP ;  /* 0x0000000000007918 */ /* 0x000fc00000000000 */
        /* <DEDUP_REMOVED lines=9> */
.L_x_1:
